//
// Generated by NVIDIA NVVM Compiler
//
// Compiler Build ID: CL-36424714
// Cuda compilation tools, release 13.0, V13.0.88
// Based on NVVM 20.0.0
//

.version 9.0
.target sm_100
.address_size 64

	// .globl	_Z20all_gather_ll_kernelPaPS_S0_iiiiii

.visible .entry _Z20all_gather_ll_kernelPaPS_S0_iiiiii(
	.param .u64 .ptr .align 1 _Z20all_gather_ll_kernelPaPS_S0_iiiiii_param_0,
	.param .u64 .ptr .align 1 _Z20all_gather_ll_kernelPaPS_S0_iiiiii_param_1,
	.param .u64 .ptr .align 1 _Z20all_gather_ll_kernelPaPS_S0_iiiiii_param_2,
	.param .u32 _Z20all_gather_ll_kernelPaPS_S0_iiiiii_param_3,
	.param .u32 _Z20all_gather_ll_kernelPaPS_S0_iiiiii_param_4,
	.param .u32 _Z20all_gather_ll_kernelPaPS_S0_iiiiii_param_5,
	.param .u32 _Z20all_gather_ll_kernelPaPS_S0_iiiiii_param_6,
	.param .u32 _Z20all_gather_ll_kernelPaPS_S0_iiiiii_param_7,
	.param .u32 _Z20all_gather_ll_kernelPaPS_S0_iiiiii_param_8
)
{
	.reg .pred 	%p<14>;
	.reg .b16 	%rs<8>;
	.reg .b32 	%r<51>;
	.reg .b64 	%rd<30>;

	ld.param.u64 	%rd10, [_Z20all_gather_ll_kernelPaPS_S0_iiiiii_param_0];
	ld.param.u64 	%rd11, [_Z20all_gather_ll_kernelPaPS_S0_iiiiii_param_1];
	ld.param.u64 	%rd12, [_Z20all_gather_ll_kernelPaPS_S0_iiiiii_param_2];
	ld.param.u32 	%r31, [_Z20all_gather_ll_kernelPaPS_S0_iiiiii_param_3];
	ld.param.u32 	%r32, [_Z20all_gather_ll_kernelPaPS_S0_iiiiii_param_4];
	ld.param.u32 	%r33, [_Z20all_gather_ll_kernelPaPS_S0_iiiiii_param_5];
	ld.param.u32 	%r34, [_Z20all_gather_ll_kernelPaPS_S0_iiiiii_param_6];
	ld.param.u32 	%r29, [_Z20all_gather_ll_kernelPaPS_S0_iiiiii_param_7];
	ld.param.u32 	%r30, [_Z20all_gather_ll_kernelPaPS_S0_iiiiii_param_8];
	cvta.to.global.u64 	%rd1, %rd10;
	cvta.to.global.u64 	%rd2, %rd12;
	cvta.to.global.u64 	%rd13, %rd11;
	mul.lo.s32 	%r35, %r32, %r31;
	mul.lo.s32 	%r36, %r35, %r33;
	mul.lo.s32 	%r1, %r36, %r34;
	min.s32 	%r37, %r1, 1024;
	div.s32 	%r2, %r1, %r37;
	mov.u32 	%r3, %ctaid.x;
	mul.wide.u32 	%rd14, %r3, 8;
	add.s64 	%rd15, %rd13, %rd14;
	ld.global.u64 	%rd3, [%rd15];
	add.s64 	%rd16, %rd2, %rd14;
	ld.global.u64 	%rd4, [%rd16];
	setp.lt.s32 	%p1, %r2, 1;
	@%p1 bra 	$L__BB0_7;
	mov.u32 	%r39, %tid.x;
	mul.lo.s32 	%r4, %r2, %r39;
	mul.lo.s32 	%r5, %r1, %r30;
	and.b32  	%r6, %r2, 3;
	setp.lt.u32 	%p2, %r2, 4;
	mov.b32 	%r46, 0;
	@%p2 bra 	$L__BB0_4;
	and.b32  	%r46, %r2, 2147483644;
	neg.s32 	%r45, %r46;
	add.s64 	%rd5, %rd1, 1;
	add.s64 	%rd6, %rd3, 3;
	add.s32 	%r43, %r5, %r4;
	mov.u32 	%r44, %r4;
$L__BB0_3:
	cvt.s64.s32 	%rd17, %r44;
	add.s64 	%rd18, %rd5, %rd17;
	cvt.s64.s32 	%rd19, %r43;
	add.s64 	%rd20, %rd6, %rd19;
	ld.global.u8 	%rs1, [%rd18+-1];
	st.u8 	[%rd20+-3], %rs1;
	ld.global.u8 	%rs2, [%rd18];
	st.u8 	[%rd20+-2], %rs2;
	ld.global.u8 	%rs3, [%rd18+1];
	st.u8 	[%rd20+-1], %rs3;
	ld.global.u8 	%rs4, [%rd18+2];
	st.u8 	[%rd20], %rs4;
	add.s32 	%r45, %r45, 4;
	add.s32 	%r44, %r44, 4;
	add.s32 	%r43, %r43, 4;
	setp.ne.s32 	%p3, %r45, 0;
	@%p3 bra 	$L__BB0_3;
$L__BB0_4:
	setp.eq.s32 	%p4, %r6, 0;
	@%p4 bra 	$L__BB0_7;
	add.s32 	%r48, %r46, %r4;
	add.s32 	%r49, %r48, %r5;
	neg.s32 	%r47, %r6;
$L__BB0_6:
	.pragma "nounroll";
	cvt.s64.s32 	%rd21, %r49;
	add.s64 	%rd22, %rd3, %rd21;
	cvt.s64.s32 	%rd23, %r48;
	add.s64 	%rd24, %rd1, %rd23;
	ld.global.u8 	%rs5, [%rd24];
	st.u8 	[%rd22], %rs5;
	add.s32 	%r49, %r49, 1;
	add.s32 	%r48, %r48, 1;
	add.s32 	%r47, %r47, 1;
	setp.ne.s32 	%p5, %r47, 0;
	@%p5 bra 	$L__BB0_6;
$L__BB0_7:
	bar.sync 	0;
	mov.u32 	%r26, %tid.x;
	setp.ne.s32 	%p6, %r26, 0;
	@%p6 bra 	$L__BB0_9;
	cvt.s64.s32 	%rd25, %r30;
	add.s64 	%rd26, %rd4, %rd25;
	mov.b16 	%rs6, 1;
	st.u8 	[%rd26], %rs6;
$L__BB0_9:
	setp.ne.s32 	%p7, %r26, 0;
	bar.sync 	0;
	mul.wide.s32 	%rd27, %r30, 8;
	add.s64 	%rd7, %rd2, %rd27;
	setp.ne.s32 	%p8, %r3, %r30;
	setp.lt.s32 	%p9, %r29, 1;
	or.pred  	%p10, %p8, %p7;
	or.pred  	%p11, %p10, %p9;
	@%p11 bra 	$L__BB0_15;
	ld.global.u64 	%rd8, [%rd7];
	mov.b32 	%r50, 0;
$L__BB0_11:
	cvt.u64.u32 	%rd28, %r50;
	add.s64 	%rd9, %rd8, %rd28;
$L__BB0_12:
	// begin inline asm
	ld.global.nc.s8 %r41, [%rd9];
	// end inline asm
	and.b32  	%r42, %r41, 255;
	setp.eq.s32 	%p12, %r42, 1;
	@%p12 bra 	$L__BB0_14;
	membar.sys;
	bra.uni 	$L__BB0_12;
$L__BB0_14:
	mov.b16 	%rs7, 0;
	st.u8 	[%rd9], %rs7;
	add.s32 	%r50, %r50, 1;
	setp.ne.s32 	%p13, %r50, %r29;
	@%p13 bra 	$L__BB0_11;
$L__BB0_15:
	ret;

}


// ===== COMPILED SASS (sm_100) =====

	.target	sm_100

	.elftype	@"ET_EXEC"


//--------------------- .note.nv.tkinfo           --------------------------
	.section	.note.nv.tkinfo,"",@"SHT_NOTE"
	.sectionflags	@"SHF_NOTE_NV_TKINFO"
	.tkinfo
        /*0018*/ 	.word	0x00000002
        /*0030*/ 	.string	""
        /*0030*/ 	.string	"ptxas"
        /*0030*/ 	.string	"Cuda compilation tools, release 13.0, V13.0.88"
        /*0030*/ 	.string	"Build cuda_13.0.r13.0/compiler.36424714_0"
        /*0030*/ 	.string	"-arch sm_100 -m 64 "



//--------------------- .note.nv.cuinfo           --------------------------
	.section	.note.nv.cuinfo,"",@"SHT_NOTE"
	.sectionflags	@"SHF_NOTE_NV_CUINFO"
        /*0018*/ 	.short	0x0002
        /*001a*/ 	.short	0x0064
        /*001c*/ 	.short	0x0082
	.zero		2


//--------------------- .nv.info                  --------------------------
	.section	.nv.info,"",@"SHT_CUDA_INFO"
	.align	4


	//----- nvinfo : EIATTR_REGCOUNT
	.align		4
        /*0000*/ 	.byte	0x04, 0x2f
        /*0002*/ 	.short	(.L_1 - .L_0)
	.align		4
.L_0:
        /*0004*/ 	.word	index@(_Z20all_gather_ll_kernelPaPS_S0_iiiiii)
        /*0008*/ 	.word	0x00000020


	//----- nvinfo : EIATTR_FRAME_SIZE
	.align		4
.L_1:
        /*000c*/ 	.byte	0x04, 0x11
        /*000e*/ 	.short	(.L_3 - .L_2)
	.align		4
.L_2:
        /*0010*/ 	.word	index@(_Z20all_gather_ll_kernelPaPS_S0_iiiiii)
        /*0014*/ 	.word	0x00000000


	//----- nvinfo : EIATTR_MIN_STACK_SIZE
	.align		4
.L_3:
        /*0018*/ 	.byte	0x04, 0x12
        /*001a*/ 	.short	(.L_5 - .L_4)
	.align		4
.L_4:
        /*001c*/ 	.word	index@(_Z20all_gather_ll_kernelPaPS_S0_iiiiii)
        /*0020*/ 	.word	0x00000000
.L_5:


//--------------------- .nv.compat                --------------------------
	.section	.nv.compat,"",@"SHT_CUDA_COMPAT_INFO"
	.align	4
        /*0000*/ 	.byte	0x02, 0x09, 0x00, 0x00, 0x02, 0x02, 0x01, 0x00, 0x02, 0x05, 0x05, 0x00, 0x03, 0x07, 0x01, 0x01
        /*0010*/ 	.byte	0x02, 0x03, 0x00, 0x00, 0x02, 0x06, 0x01, 0x00, 0x04, 0x0b, 0x08, 0x00, 0x09, 0x00, 0x00, 0x00
        /*0020*/ 	.byte	0x00, 0x00, 0x00, 0x00


//--------------------- .nv.info._Z20all_gather_ll_kernelPaPS_S0_iiiiii --------------------------
	.section	.nv.info._Z20all_gather_ll_kernelPaPS_S0_iiiiii,"",@"SHT_CUDA_INFO"
	.sectionflags	@""
	.align	4


	//----- nvinfo : EIATTR_CUDA_API_VERSION
	.align		4
        /*0000*/ 	.byte	0x04, 0x37
        /*0002*/ 	.short	(.L_7 - .L_6)
.L_6:
        /*0004*/ 	.word	0x00000082


	//----- nvinfo : EIATTR_KPARAM_INFO
	.align		4
.L_7:
        /*0008*/ 	.byte	0x04, 0x17
        /*000a*/ 	.short	(.L_9 - .L_8)
.L_8:
        /*000c*/ 	.word	0x00000000
        /*0010*/ 	.short	0x0008
        /*0012*/ 	.short	0x002c
        /*0014*/ 	.byte	0x00, 0xf0, 0x11, 0x00


	//----- nvinfo : EIATTR_KPARAM_INFO
	.align		4
.L_9:
        /*0018*/ 	.byte	0x04, 0x17
        /*001a*/ 	.short	(.L_11 - .L_10)
.L_10:
        /*001c*/ 	.word	0x00000000
        /*0020*/ 	.short	0x0007
        /*0022*/ 	.short	0x0028
        /*0024*/ 	.byte	0x00, 0xf0, 0x11, 0x00


	//----- nvinfo : EIATTR_KPARAM_INFO
	.align		4
.L_11:
        /*0028*/ 	.byte	0x04, 0x17
        /*002a*/ 	.short	(.L_13 - .L_12)
.L_12:
        /*002c*/ 	.word	0x00000000
        /*0030*/ 	.short	0x0006
        /*0032*/ 	.short	0x0024
        /*0034*/ 	.byte	0x00, 0xf0, 0x11, 0x00


	//----- nvinfo : EIATTR_KPARAM_INFO
	.align		4
.L_13:
        /*0038*/ 	.byte	0x04, 0x17
        /*003a*/ 	.short	(.L_15 - .L_14)
.L_14:
        /*003c*/ 	.word	0x00000000
        /*0040*/ 	.short	0x0005
        /*0042*/ 	.short	0x0020
        /*0044*/ 	.byte	0x00, 0xf0, 0x11, 0x00


	//----- nvinfo : EIATTR_KPARAM_INFO
	.align		4
.L_15:
        /*0048*/ 	.byte	0x04, 0x17
        /*004a*/ 	.short	(.L_17 - .L_16)
.L_16:
        /*004c*/ 	.word	0x00000000
        /*0050*/ 	.short	0x0004
        /*0052*/ 	.short	0x001c
        /*0054*/ 	.byte	0x00, 0xf0, 0x11, 0x00


	//----- nvinfo : EIATTR_KPARAM_INFO
	.align		4
.L_17:
        /*0058*/ 	.byte	0x04, 0x17
        /*005a*/ 	.short	(.L_19 - .L_18)
.L_18:
        /*005c*/ 	.word	0x00000000
        /*0060*/ 	.short	0x0003
        /*0062*/ 	.short	0x0018
        /*0064*/ 	.byte	0x00, 0xf0, 0x11, 0x00


	//----- nvinfo : EIATTR_KPARAM_INFO
	.align		4
.L_19:
        /*0068*/ 	.byte	0x04, 0x17
        /*006a*/ 	.short	(.L_21 - .L_20)
.L_20:
        /*006c*/ 	.word	0x00000000
        /*0070*/ 	.short	0x0002
        /*0072*/ 	.short	0x0010
        /*0074*/ 	.byte	0x00, 0xf5, 0x21, 0x00


	//----- nvinfo : EIATTR_KPARAM_INFO
	.align		4
.L_21:
        /*0078*/ 	.byte	0x04, 0x17
        /*007a*/ 	.short	(.L_23 - .L_22)
.L_22:
        /*007c*/ 	.word	0x00000000
        /*0080*/ 	.short	0x0001
        /*0082*/ 	.short	0x0008
        /*0084*/ 	.byte	0x00, 0xf5, 0x21, 0x00


	//----- nvinfo : EIATTR_KPARAM_INFO
	.align		4
.L_23:
        /*0088*/ 	.byte	0x04, 0x17
        /*008a*/ 	.short	(.L_25 - .L_24)
.L_24:
        /*008c*/ 	.word	0x00000000
        /*0090*/ 	.short	0x0000
        /*0092*/ 	.short	0x0000
        /*0094*/ 	.byte	0x00, 0xf5, 0x21, 0x00


	//----- nvinfo : EIATTR_SPARSE_MMA_MASK
	.align		4
.L_25:
        /*0098*/ 	.byte	0x03, 0x50
        /*009a*/ 	.short	0x0000


	//----- nvinfo : EIATTR_MAXREG_COUNT
	.align		4
        /*009c*/ 	.byte	0x03, 0x1b
        /*009e*/ 	.short	0x00ff


	//----- nvinfo : EIATTR_NUM_BARRIERS
	.align		4
        /*00a0*/ 	.byte	0x02, 0x4c
        /*00a2*/ 	.byte	0x01
	.zero		1


	//----- nvinfo : EIATTR_MERCURY_ISA_VERSION
	.align		4
        /*00a4*/ 	.byte	0x03, 0x5f
        /*00a6*/ 	.short	0x0101


	//----- nvinfo : EIATTR_VRC_CTA_INIT_COUNT
	.align		4
        /*00a8*/ 	.byte	0x02, 0x4a
	.zero		1
	.zero		1


	//----- nvinfo : EIATTR_EXIT_INSTR_OFFSETS
	.align		4
        /*00ac*/ 	.byte	0x04, 0x1c
        /*00ae*/ 	.short	(.L_27 - .L_26)


	//   ....[0]....
.L_26:
        /*00b0*/ 	.word	0x00000ce0


	//   ....[1]....
        /*00b4*/ 	.word	0x00000e40


	//----- nvinfo : EIATTR_CBANK_PARAM_SIZE
	.align		4
.L_27:
        /*00b8*/ 	.byte	0x03, 0x19
        /*00ba*/ 	.short	0x0030


	//----- nvinfo : EIATTR_PARAM_CBANK
	.align		4
        /*00bc*/ 	.byte	0x04, 0x0a
        /*00be*/ 	.short	(.L_29 - .L_28)
	.align		4
.L_28:
        /*00c0*/ 	.word	index@(.nv.constant0._Z20all_gather_ll_kernelPaPS_S0_iiiiii)
        /*00c4*/ 	.short	0x0380
        /*00c6*/ 	.short	0x0030


	//----- nvinfo : EIATTR_SW_WAR
	.align		4
.L_29:
        /*00c8*/ 	.byte	0x04, 0x36
        /*00ca*/ 	.short	(.L_31 - .L_30)
.L_30:
        /*00cc*/ 	.word	0x00000008
.L_31:


//--------------------- .nv.callgraph             --------------------------
	.section	.nv.callgraph,"",@"SHT_CUDA_CALLGRAPH"
	.align	4
	.sectionentsize	8
	.align		4
        /*0000*/ 	.word	0x00000000
	.align		4
        /*0004*/ 	.word	0xffffffff
	.align		4
        /*0008*/ 	.word	0x00000000
	.align		4
        /*000c*/ 	.word	0xfffffffe
	.align		4
        /*0010*/ 	.word	0x00000000
	.align		4
        /*0014*/ 	.word	0xfffffffd
	.align		4
        /*0018*/ 	.word	0x00000000
	.align		4
        /*001c*/ 	.word	0xfffffffc


//--------------------- .text._Z20all_gather_ll_kernelPaPS_S0_iiiiii --------------------------
	.section	.text._Z20all_gather_ll_kernelPaPS_S0_iiiiii,"ax",@progbits
	.align	128
        .global         _Z20all_gather_ll_kernelPaPS_S0_iiiiii
        .type           _Z20all_gather_ll_kernelPaPS_S0_iiiiii,@function
        .size           _Z20all_gather_ll_kernelPaPS_S0_iiiiii,(.L_x_11 - _Z20all_gather_ll_kernelPaPS_S0_iiiiii)
        .other          _Z20all_gather_ll_kernelPaPS_S0_iiiiii,@"STO_CUDA_ENTRY STV_DEFAULT"
_Z20all_gather_ll_kernelPaPS_S0_iiiiii:
.text._Z20all_gather_ll_kernelPaPS_S0_iiiiii:
[----:B------:R-:W-:Y:S01]  /*0000*/  LDC R1, c[0x0][0x37c] ;  /* 0x0000df00ff017b82 */ /* 0x000fe20000000800 */
[----:B------:R-:W0:Y:S07]  /*0010*/  S2R R0, SR_CTAID.X ;  /* 0x0000000000007919 */ /* 0x000e2e0000002500 */
[----:B------:R-:W0:Y:S01]  /*0020*/  LDC.64 R2, c[0x0][0x390] ;  /* 0x0000e400ff027b82 */ /* 0x000e220000000a00 */
[----:B------:R-:W1:Y:S01]  /*0030*/  LDCU.64 UR6, c[0x0][0x358] ;  /* 0x00006b00ff0677ac */ /* 0x000e620008000a00 */
[----:B------:R-:W2:Y:S06]  /*0040*/  LDCU.64 UR4, c[0x0][0x398] ;  /* 0x00007300ff0477ac */ /* 0x000eac0008000a00 */
[----:B------:R-:W3:Y:S01]  /*0050*/  LDC.64 R8, c[0x0][0x3a0] ;  /* 0x0000e800ff087b82 */ /* 0x000ee20000000a00 */
[----:B0-----:R-:W-:-:S06]  /*0060*/  IMAD.WIDE.U32 R4, R0, 0x8, R2 ;  /* 0x0000000800047825 */ /* 0x001fcc00078e0002 */
[----:B-1----:R-:W5:Y:S01]  /*0070*/  LDG.E.64 R4, desc[UR6][R4.64] ;  /* 0x0000000604047981 */ /* 0x002f62000c1e1b00 */
[----:B--2---:R-:W-:-:S06]  /*0080*/  UIMAD UR4, UR5, UR4, URZ ;  /* 0x00000004050472a4 */ /* 0x004fcc000f8e02ff */
[----:B---3--:R-:W-:-:S04]  /*0090*/  IMAD R8, R8, UR4, RZ ;  /* 0x0000000408087c24 */ /* 0x008fc8000f8e02ff */
[----:B------:R-:W-:-:S05]  /*00a0*/  IMAD R8, R8, R9, RZ ;  /* 0x0000000908087224 */ /* 0x000fca00078e02ff */
[----:B------:R-:W-:-:S04]  /*00b0*/  VIMNMX R9, PT, PT, R8, 0x400, PT ;  /* 0x0000040008097848 */ /* 0x000fc80003fe0100 */
[-C--:B------:R-:W-:Y:S02]  /*00c0*/  IABS R11, R9.reuse ;  /* 0x00000009000b7213 */ /* 0x080fe40000000000 */
[----:B------:R-:W-:Y:S02]  /*00d0*/  IABS R14, R9 ;  /* 0x00000009000e7213 */ /* 0x000fe40000000000 */
[----:B------:R-:W0:Y:S08]  /*00e0*/  I2F.RP R10, R11 ;  /* 0x0000000b000a7306 */ /* 0x000e300000209400 */
[----:B0-----:R-:W0:Y:S02]  /*00f0*/  MUFU.RCP R10, R10 ;  /* 0x0000000a000a7308 */ /* 0x001e240000001000 */
[----:B0-----:R-:W-:-:S02]  /*0100*/  VIADD R6, R10, 0xffffffe ;  /* 0x0ffffffe0a067836 */ /* 0x001fc40000000000 */
[----:B------:R-:W-:-:S04]  /*0110*/  IMAD.MOV R10, RZ, RZ, -R14 ;  /* 0x000000ffff0a7224 */ /* 0x000fc800078e0a0e */
[----:B------:R0:W1:Y:S02]  /*0120*/  F2I.FTZ.U32.TRUNC.NTZ R7, R6 ;  /* 0x0000000600077305 */ /* 0x000064000021f000 */
[----:B0-----:R-:W-:Y:S02]  /*0130*/  IMAD.MOV.U32 R6, RZ, RZ, RZ ;  /* 0x000000ffff067224 */ /* 0x001fe400078e00ff */
[----:B-1----:R-:W-:-:S04]  /*0140*/  IMAD.MOV R12, RZ, RZ, -R7 ;  /* 0x000000ffff0c7224 */ /* 0x002fc800078e0a07 */
[----:B------:R-:W-:Y:S01]  /*0150*/  IMAD R13, R12, R11, RZ ;  /* 0x0000000b0c0d7224 */ /* 0x000fe200078e02ff */
[----:B------:R-:W-:-:S03]  /*0160*/  IABS R12, R8 ;  /* 0x00000008000c7213 */ /* 0x000fc60000000000 */
[----:B------:R-:W-:-:S06]  /*0170*/  IMAD.HI.U32 R7, R7, R13, R6 ;  /* 0x0000000d07077227 */ /* 0x000fcc00078e0006 */
[----:B------:R-:W-:-:S04]  /*0180*/  IMAD.HI.U32 R7, R7, R12, RZ ;  /* 0x0000000c07077227 */ /* 0x000fc800078e00ff */
[----:B------:R-:W-:-:S05]  /*0190*/  IMAD R6, R7, R10, R12 ;  /* 0x0000000a07067224 */ /* 0x000fca00078e020c */
[----:B------:R-:W-:-:S13]  /*01a0*/  ISETP.GT.U32.AND P2, PT, R11, R6, PT ;  /* 0x000000060b00720c */ /* 0x000fda0003f44070 */
[----:B------:R-:W-:Y:S02]  /*01b0*/  @!P2 IMAD.IADD R6, R6, 0x1, -R11 ;  /* 0x000000010606a824 */ /* 0x000fe400078e0a0b */
[----:B------:R-:W-:Y:S01]  /*01c0*/  @!P2 VIADD R7, R7, 0x1 ;  /* 0x000000010707a836 */ /* 0x000fe20000000000 */
[----:B------:R-:W-:Y:S02]  /*01d0*/  ISETP.NE.AND P2, PT, R9, RZ, PT ;  /* 0x000000ff0900720c */ /* 0x000fe40003f45270 */
[----:B------:R-:W-:Y:S02]  /*01e0*/  ISETP.GE.U32.AND P0, PT, R6, R11, PT ;  /* 0x0000000b0600720c */ /* 0x000fe40003f06070 */
[----:B------:R-:W-:-:S04]  /*01f0*/  LOP3.LUT R6, R8, R9, RZ, 0x3c, !PT ;  /* 0x0000000908067212 */ /* 0x000fc800078e3cff */
[----:B------:R-:W-:-:S07]  /*0200*/  ISETP.GE.AND P1, PT, R6, RZ, PT ;  /* 0x000000ff0600720c */ /* 0x000fce0003f26270 */
[----:B------:R-:W-:-:S04]  /*0210*/  @P0 VIADD R7, R7, 0x1 ;  /* 0x0000000107070836 */ /* 0x000fc80000000000 */
[----:B------:R-:W-:-:S04]  /*0220*/  IMAD.MOV.U32 R12, RZ, RZ, R7 ;  /* 0x000000ffff0c7224 */ /* 0x000fc800078e0007 */
[----:B------:R-:W-:Y:S01]  /*0230*/  @!P1 IMAD.MOV R12, RZ, RZ, -R12 ;  /* 0x000000ffff0c9224 */ /* 0x000fe200078e0a0c */
[----:B------:R-:W-:-:S04]  /*0240*/  @!P2 LOP3.LUT R12, RZ, R9, RZ, 0x33, !PT ;  /* 0x00000009ff0ca212 */ /* 0x000fc800078e33ff */
[----:B------:R-:W-:-:S13]  /*0250*/  ISETP.GE.AND P0, PT, R12, 0x1, PT ;  /* 0x000000010c00780c */ /* 0x000fda0003f06270 */
[----:B------:R-:W-:Y:S05]  /*0260*/  @!P0 BRA `(.L_x_0) ;  /* 0x0000000800648947 */ /* 0x000fea0003800000 */
[----:B------:R-:W0:Y:S02]  /*0270*/  LDC.64 R6, c[0x0][0x388] ;  /* 0x0000e200ff067b82 */ /* 0x000e240000000a00 */
[----:B0-----:R-:W-:-:S06]  /*0280*/  IMAD.WIDE.U32 R6, R0, 0x8, R6 ;  /* 0x0000000800067825 */ /* 0x001fcc00078e0006 */
[----:B------:R-:W5:Y:S01]  /*0290*/  LDG.E.64 R6, desc[UR6][R6.64] ;  /* 0x0000000606067981 */ /* 0x000f62000c1e1b00 */
[C---:B------:R-:W-:Y:S01]  /*02a0*/  ISETP.GE.U32.AND P0, PT, R12.reuse, 0x4, PT ;  /* 0x000000040c00780c */ /* 0x040fe20003f06070 */
[----:B------:R-:W-:Y:S01]  /*02b0*/  IMAD.MOV.U32 R10, RZ, RZ, RZ ;  /* 0x000000ffff0a7224 */ /* 0x000fe200078e00ff */
[C---:B------:R-:W-:Y:S01]  /*02c0*/  LOP3.LUT R9, R12.reuse, 0x3, RZ, 0xc0, !PT ;  /* 0x000000030c097812 */ /* 0x040fe200078ec0ff */
[----:B------:R-:W0:Y:S02]  /*02d0*/  S2R R11, SR_TID.X ;  /* 0x00000000000b7919 */ /* 0x000e240000002100 */
[----:B0-----:R-:W-:-:S08]  /*02e0*/  IMAD R11, R12, R11, RZ ;  /* 0x0000000b0c0b7224 */ /* 0x001fd000078e02ff */
[----:B------:R-:W-:Y:S05]  /*02f0*/  @!P0 BRA `(.L_x_1) ;  /* 0x0000000400f88947 */ /* 0x000fea0003800000 */
[----:B------:R-:W0:Y:S01]  /*0300*/  LDCU.64 UR4, c[0x0][0x380] ;  /* 0x00007000ff0477ac */ /* 0x000e220008000a00 */
[----:B------:R-:W-:Y:S01]  /*0310*/  LOP3.LUT R10, R12, 0x7ffffffc, RZ, 0xc0, !PT ;  /* 0x7ffffffc0c0a7812 */ /* 0x000fe200078ec0ff */
[----:B------:R-:W-:Y:S01]  /*0320*/  IMAD.MOV.U32 R12, RZ, RZ, R11 ;  /* 0x000000ffff0c7224 */ /* 0x000fe200078e000b */
[----:B------:R-:W1:Y:S03]  /*0330*/  LDCU UR8, c[0x0][0x3ac] ;  /* 0x00007580ff0877ac */ /* 0x000e660008000800 */
[----:B------:R-:W-:-:S05]  /*0340*/  IMAD.MOV R14, RZ, RZ, -R10 ;  /* 0x000000ffff0e7224 */ /* 0x000fca00078e0a0a */
[----:B------:R-:W-:Y:S01]  /*0350*/  ISETP.GE.AND P0, PT, R14, RZ, PT ;  /* 0x000000ff0e00720c */ /* 0x000fe20003f06270 */
[----:B0-----:R-:W-:-:S04]  /*0360*/  UIADD3 UR4, UP0, UPT, UR4, 0x1, URZ ;  /* 0x0000000104047890 */ /* 0x001fc8000ff1e0ff */
[----:B------:R-:W-:Y:S01]  /*0370*/  UIADD3.X UR5, UPT, UPT, URZ, UR5, URZ, UP0, !UPT ;  /* 0x00000005ff057290 */ /* 0x000fe200087fe4ff */
[----:B-1----:R-:W-:-:S07]  /*0380*/  IMAD R13, R8, UR8, R11 ;  /* 0x00000008080d7c24 */ /* 0x002fce000f8e020b */
[----:B------:R-:W-:Y:S05]  /*0390*/  @P0 BRA `(.L_x_2) ;  /* 0x00000004008c0947 */ /* 0x000fea0003800000 */
[----:B------:R-:W-:Y:S01]  /*03a0*/  IMAD.MOV R15, RZ, RZ, -R14 ;  /* 0x000000ffff0f7224 */ /* 0x000fe200078e0a0e */
[----:B------:R-:W-:-:S04]  /*03b0*/  PLOP3.LUT P0, PT, PT, PT, PT, 0x80, 0x8 ;  /* 0x000000000008781c */ /* 0x000fc80003f0f070 */
[----:B------:R-:W-:-:S13]  /*03c0*/  ISETP.GT.AND P1, PT, R15, 0xc, PT ;  /* 0x0000000c0f00780c */ /* 0x000fda0003f24270 */
[----:B------:R-:W-:Y:S05]  /*03d0*/  @!P1 BRA `(.L_x_3) ;  /* 0x0000000000f09947 */ /* 0x000fea0003800000 */
[----:B------:R-:W-:-:S13]  /*03e0*/  PLOP3.LUT P0, PT, PT, PT, PT, 0x8, 0x80 ;  /* 0x000000000080781c */ /* 0x000fda0003f0e170 */
.L_x_4:
[----:B-1----:R-:W-:-:S04]  /*03f0*/  IADD3 R18, P1, PT, R12, UR4, RZ ;  /* 0x000000040c127c10 */ /* 0x002fc8000ff3e0ff */
[----:B------:R-:W-:-:S05]  /*0400*/  LEA.HI.X.SX32 R19, R12, UR5, 0x1, P1 ;  /* 0x000000050c137c11 */ /* 0x000fca00088f0eff */
[----:B------:R-:W2:Y:S01]  /*0410*/  LDG.E.U8 R15, desc[UR6][R18.64+-0x1] ;  /* 0xffffff06120f7981 */ /* 0x000ea2000c1e1100 */
[----:B-----5:R-:W-:-:S04]  /*0420*/  IADD3 R16, P1, PT, R6, R13, RZ ;  /* 0x0000000d06107210 */ /* 0x020fc80007f3e0ff */
[----:B------:R-:W-:-:S05]  /*0430*/  LEA.HI.X.SX32 R17, R13, R7, 0x1, P1 ;  /* 0x000000070d117211 */ /* 0x000fca00008f0eff */
[----:B--2---:R0:W-:Y:S04]  /*0440*/  ST.E.U8 desc[UR6][R16.64], R15 ;  /* 0x0000000f10007985 */ /* 0x0041e8000c101106 */
[----:B------:R-:W2:Y:S04]  /*0450*/  LDG.E.U8 R25, desc[UR6][R18.64] ;  /* 0x0000000612197981 */ /* 0x000ea8000c1e1100 */
[----:B--2---:R1:W-:Y:S04]  /*0460*/  ST.E.U8 desc[UR6][R16.64+0x1], R25 ;  /* 0x0000011910007985 */ /* 0x0043e8000c101106 */
[----:B------:R-:W2:Y:S01]  /*0470*/  LDG.E.U8 R27, desc[UR6][R18.64+0x1] ;  /* 0x00000106121b7981 */ /* 0x000ea2000c1e1100 */
[----:B------:R-:W-:-:S05]  /*0480*/  VIADD R21, R12, 0x4 ;  /* 0x000000040c157836 */ /* 0x000fca0000000000 */
[C---:B------:R-:W-:Y:S01]  /*0490*/  IADD3 R20, P1, PT, R21.reuse, UR4, RZ ;  /* 0x0000000415147c10 */ /* 0x040fe2000ff3e0ff */
[----:B--2---:R-:W-:Y:S04]  /*04a0*/  ST.E.U8 desc[UR6][R16.64+0x2], R27 ;  /* 0x0000021b10007985 */ /* 0x004fe8000c101106 */
[----:B------:R-:W2:Y:S01]  /*04b0*/  LDG.E.U8 R29, desc[UR6][R18.64+0x2] ;  /* 0x00000206121d7981 */ /* 0x000ea2000c1e1100 */
[----:B------:R-:W-:Y:S01]  /*04c0*/  LEA.HI.X.SX32 R21, R21, UR5, 0x1, P1 ;  /* 0x0000000515157c11 */ /* 0x000fe200088f0eff */
[----:B0-----:R-:W-:-:S05]  /*04d0*/  VIADD R15, R13, 0x4 ;  /* 0x000000040d0f7836 */ /* 0x001fca0000000000 */
[----:B------:R-:W-:Y:S01]  /*04e0*/  IADD3 R22, P1, PT, R6, R15, RZ ;  /* 0x0000000f06167210 */ /* 0x000fe20007f3e0ff */
[----:B--2---:R0:W-:Y:S04]  /*04f0*/  ST.E.U8 desc[UR6][R16.64+0x3], R29 ;  /* 0x0000031d10007985 */ /* 0x0041e8000c101106 */
[----:B------:R-:W2:Y:S01]  /*0500*/  LDG.E.U8 R24, desc[UR6][R20.64+-0x1] ;  /* 0xffffff0614187981 */ /* 0x000ea2000c1e1100 */
[----:B------:R-:W-:-:S05]  /*0510*/  LEA.HI.X.SX32 R23, R15, R7, 0x1, P1 ;  /* 0x000000070f177211 */ /* 0x000fca00008f0eff */
[----:B--2---:R-:W-:Y:S04]  /*0520*/  ST.E.U8 desc[UR6][R22.64], R24 ;  /* 0x0000001816007985 */ /* 0x004fe8000c101106 */
[----:B------:R-:W2:Y:S04]  /*0530*/  LDG.E.U8 R15, desc[UR6][R20.64] ;  /* 0x00000006140f7981 */ /* 0x000ea8000c1e1100 */
[----:B--2---:R2:W-:Y:S04]  /*0540*/  ST.E.U8 desc[UR6][R22.64+0x1], R15 ;  /* 0x0000010f16007985 */ /* 0x0045e8000c101106 */
[----:B-1----:R-:W3:Y:S01]  /*0550*/  LDG.E.U8 R25, desc[UR6][R20.64+0x1] ;  /* 0x0000010614197981 */ /* 0x002ee2000c1e1100 */
[----:B0-----:R-:W-:-:S05]  /*0560*/  VIADD R17, R12, 0x8 ;  /* 0x000000080c117836 */ /* 0x001fca0000000000 */
[C---:B------:R-:W-:Y:S01]  /*0570*/  IADD3 R16, P1, PT, R17.reuse, UR4, RZ ;  /* 0x0000000411107c10 */ /* 0x040fe2000ff3e0ff */
[----:B---3--:R0:W-:Y:S04]  /*0580*/  ST.E.U8 desc[UR6][R22.64+0x2], R25 ;  /* 0x0000021916007985 */ /* 0x0081e8000c101106 */
[----:B------:R-:W3:Y:S01]  /*0590*/  LDG.E.U8 R27, desc[UR6][R20.64+0x2] ;  /* 0x00000206141b7981 */ /* 0x000ee2000c1e1100 */
[----:B------:R-:W-:Y:S01]  /*05a0*/  LEA.HI.X.SX32 R17, R17, UR5, 0x1, P1 ;  /* 0x0000000511117c11 */ /* 0x000fe200088f0eff */
[----:B------:R-:W-:-:S05]  /*05b0*/  VIADD R19, R13, 0x8 ;  /* 0x000000080d137836 */ /* 0x000fca0000000000 */
[----:B------:R-:W-:Y:S01]  /*05c0*/  IADD3 R18, P1, PT, R6, R19, RZ ;  /* 0x0000001306127210 */ /* 0x000fe20007f3e0ff */
[----:B---3--:R1:W-:Y:S04]  /*05d0*/  ST.E.U8 desc[UR6][R22.64+0x3], R27 ;  /* 0x0000031b16007985 */ /* 0x0083e8000c101106 */
[----:B------:R-:W3:Y:S01]  /*05e0*/  LDG.E.U8 R29, desc[UR6][R16.64+-0x1] ;  /* 0xffffff06101d7981 */ /* 0x000ee2000c1e1100 */
[----:B------:R-:W-:-:S05]  /*05f0*/  LEA.HI.X.SX32 R19, R19, R7, 0x1, P1 ;  /* 0x0000000713137211 */ /* 0x000fca00008f0eff */
[----:B---3--:R-:W-:Y:S04]  /*0600*/  ST.E.U8 desc[UR6][R18.64], R29 ;  /* 0x0000001d12007985 */ /* 0x008fe8000c101106 */
[----:B--2---:R-:W2:Y:S04]  /*0610*/  LDG.E.U8 R15, desc[UR6][R16.64] ;  /* 0x00000006100f7981 */ /* 0x004ea8000c1e1100 */
[----:B--2---:R2:W-:Y:S04]  /*0620*/  ST.E.U8 desc[UR6][R18.64+0x1], R15 ;  /* 0x0000010f12007985 */ /* 0x0045e8000c101106 */
[----:B0-----:R-:W3:Y:S01]  /*0630*/  LDG.E.U8 R25, desc[UR6][R16.64+0x1] ;  /* 0x0000010610197981 */ /* 0x001ee2000c1e1100 */
[----:B------:R-:W-:-:S05]  /*0640*/  VIADD R21, R12, 0xc ;  /* 0x0000000c0c157836 */ /* 0x000fca0000000000 */
[C---:B------:R-:W-:Y:S01]  /*0650*/  IADD3 R20, P1, PT, R21.reuse, UR4, RZ ;  /* 0x0000000415147c10 */ /* 0x040fe2000ff3e0ff */
[----:B---3--:R0:W-:Y:S04]  /*0660*/  ST.E.U8 desc[UR6][R18.64+0x2], R25 ;  /* 0x0000021912007985 */ /* 0x0081e8000c101106 */
[----:B------:R-:W3:Y:S01]  /*0670*/  LDG.E.U8 R24, desc[UR6][R16.64+0x2] ;  /* 0x0000020610187981 */ /* 0x000ee2000c1e1100 */
[----:B------:R-:W-:Y:S01]  /*0680*/  LEA.HI.X.SX32 R21, R21, UR5, 0x1, P1 ;  /* 0x0000000515157c11 */ /* 0x000fe200088f0eff */
[----:B-1----:R-:W-:-:S05]  /*0690*/  VIADD R23, R13, 0xc ;  /* 0x0000000c0d177836 */ /* 0x002fca0000000000 */
[----:B------:R-:W-:Y:S01]  /*06a0*/  IADD3 R22, P1, PT, R6, R23, RZ ;  /* 0x0000001706167210 */ /* 0x000fe20007f3e0ff */
[----:B---3--:R1:W-:Y:S04]  /*06b0*/  ST.E.U8 desc[UR6][R18.64+0x3], R24 ;  /* 0x0000031812007985 */ /* 0x0083e8000c101106 */
[----:B------:R-:W3:Y:S01]  /*06c0*/  LDG.E.U8 R27, desc[UR6][R20.64+-0x1] ;  /* 0xffffff06141b7981 */ /* 0x000ee2000c1e1100 */
[----:B------:R-:W-:-:S05]  /*06d0*/  LEA.HI.X.SX32 R23, R23, R7, 0x1, P1 ;  /* 0x0000000717177211 */ /* 0x000fca00008f0eff */
[----:B---3--:R1:W-:Y:S04]  /*06e0*/  ST.E.U8 desc[UR6][R22.64], R27 ;  /* 0x0000001b16007985 */ /* 0x0083e8000c101106 */
[----:B--2---:R-:W2:Y:S04]  /*06f0*/  LDG.E.U8 R15, desc[UR6][R20.64] ;  /* 0x00000006140f7981 */ /* 0x004ea8000c1e1100 */
[----:B--2---:R1:W-:Y:S04]  /*0700*/  ST.E.U8 desc[UR6][R22.64+0x1], R15 ;  /* 0x0000010f16007985 */ /* 0x0043e8000c101106 */
[----:B------:R-:W2:Y:S04]  /*0710*/  LDG.E.U8 R17, desc[UR6][R20.64+0x1] ;  /* 0x0000010614117981 */ /* 0x000ea8000c1e1100 */
[----:B--2---:R1:W-:Y:S04]  /*0720*/  ST.E.U8 desc[UR6][R22.64+0x2], R17 ;  /* 0x0000021116007985 */ /* 0x0043e8000c101106 */
[----:B0-----:R-:W2:Y:S01]  /*0730*/  LDG.E.U8 R25, desc[UR6][R20.64+0x2] ;  /* 0x0000020614197981 */ /* 0x001ea2000c1e1100 */
[----:B------:R-:W-:-:S02]  /*0740*/  VIADD R14, R14, 0x10 ;  /* 0x000000100e0e7836 */ /* 0x000fc40000000000 */
[----:B------:R-:W-:Y:S02]  /*0750*/  VIADD R12, R12, 0x10 ;  /* 0x000000100c0c7836 */ /* 0x000fe40000000000 */
[----:B------:R-:W-:Y:S01]  /*0760*/  VIADD R13, R13, 0x10 ;  /* 0x000000100d0d7836 */ /* 0x000fe20000000000 */
[----:B------:R-:W-:Y:S01]  /*0770*/  ISETP.GE.AND P1, PT, R14, -0xc, PT ;  /* 0xfffffff40e00780c */ /* 0x000fe20003f26270 */
[----:B--2---:R1:W-:-:S12]  /*0780*/  ST.E.U8 desc[UR6][R22.64+0x3], R25 ;  /* 0x0000031916007985 */ /* 0x0043d8000c101106 */
[----:B------:R-:W-:Y:S05]  /*0790*/  @!P1 BRA `(.L_x_4) ;  /* 0xfffffffc00149947 */ /* 0x000fea000383ffff */
.L_x_3:
[----:B-1----:R-:W-:-:S05]  /*07a0*/  IMAD.MOV R15, RZ, RZ, -R14 ;  /* 0x000000ffff0f7224 */ /* 0x002fca00078e0a0e */
[----:B------:R-:W-:-:S13]  /*07b0*/  ISETP.GT.AND P1, PT, R15, 0x4, PT ;  /* 0x000000040f00780c */ /* 0x000fda0003f24270 */
[----:B------:R-:W-:Y:S05]  /*07c0*/  @!P1 BRA `(.L_x_5) ;  /* 0x0000000000789947 */ /* 0x000fea0003800000 */
[----:B------:R-:W-:-:S04]  /*07d0*/  IADD3 R18, P0, PT, R12, UR4, RZ ;  /* 0x000000040c127c10 */ /* 0x000fc8000ff1e0ff */
        /* <DEDUP_REMOVED lines=10> */
[----:B--2---:R2:W-:Y:S04]  /*0880*/  ST.E.U8 desc[UR6][R16.64+0x2], R27 ;  /* 0x0000021b10007985 */ /* 0x0045e8000c101106 */
[----:B------:R-:W3:Y:S01]  /*0890*/  LDG.E.U8 R29, desc[UR6][R18.64+0x2] ;  /* 0x00000206121d7981 */ /* 0x000ee2000c1e1100 */
[----:B------:R-:W-:Y:S01]  /*08a0*/  LEA.HI.X.SX32 R21, R21, UR5, 0x1, P0 ;  /* 0x0000000515157c11 */ /* 0x000fe200080f0eff */
[----:B0-----:R-:W-:-:S05]  /*08b0*/  VIADD R15, R13, 0x4 ;  /* 0x000000040d0f7836 */ /* 0x001fca0000000000 */
[----:B------:R-:W-:Y:S01]  /*08c0*/  IADD3 R22, P0, PT, R6, R15, RZ ;  /* 0x0000000f06167210 */ /* 0x000fe20007f1e0ff */
[----:B---3--:R2:W-:Y:S04]  /*08d0*/  ST.E.U8 desc[UR6][R16.64+0x3], R29 ;  /* 0x0000031d10007985 */ /* 0x0085e8000c101106 */
[----:B------:R-:W3:Y:S01]  /*08e0*/  LDG.E.U8 R24, desc[UR6][R20.64+-0x1] ;  /* 0xffffff0614187981 */ /* 0x000ee2000c1e1100 */
[----:B------:R-:W-:-:S05]  /*08f0*/  LEA.HI.X.SX32 R23, R15, R7, 0x1, P0 ;  /* 0x000000070f177211 */ /* 0x000fca00000f0eff */
[----:B---3--:R2:W-:Y:S04]  /*0900*/  ST.E.U8 desc[UR6][R22.64], R24 ;  /* 0x0000001816007985 */ /* 0x0085e8000c101106 */
[----:B------:R-:W3:Y:S04]  /*0910*/  LDG.E.U8 R15, desc[UR6][R20.64] ;  /* 0x00000006140f7981 */ /* 0x000ee8000c1e1100 */
[----:B---3--:R2:W-:Y:S04]  /*0920*/  ST.E.U8 desc[UR6][R22.64+0x1], R15 ;  /* 0x0000010f16007985 */ /* 0x0085e8000c101106 */
[----:B------:R-:W3:Y:S04]  /*0930*/  LDG.E.U8 R19, desc[UR6][R20.64+0x1] ;  /* 0x0000010614137981 */ /* 0x000ee8000c1e1100 */
[----:B---3--:R2:W-:Y:S04]  /*0940*/  ST.E.U8 desc[UR6][R22.64+0x2], R19 ;  /* 0x0000021316007985 */ /* 0x0085e8000c101106 */
[----:B-1----:R-:W3:Y:S01]  /*0950*/  LDG.E.U8 R25, desc[UR6][R20.64+0x2] ;  /* 0x0000020614197981 */ /* 0x002ee2000c1e1100 */
[----:B------:R-:W-:Y:S01]  /*0960*/  PLOP3.LUT P0, PT, PT, PT, PT, 0x8, 0x80 ;  /* 0x000000000080781c */ /* 0x000fe20003f0e170 */
[----:B------:R-:W-:-:S02]  /*0970*/  VIADD R14, R14, 0x8 ;  /* 0x000000080e0e7836 */ /* 0x000fc40000000000 */
[----:B------:R-:W-:Y:S02]  /*0980*/  VIADD R12, R12, 0x8 ;  /* 0x000000080c0c7836 */ /* 0x000fe40000000000 */
[----:B------:R-:W-:Y:S01]  /*0990*/  VIADD R13, R13, 0x8 ;  /* 0x000000080d0d7836 */ /* 0x000fe20000000000 */
[----:B---3--:R2:W-:Y:S07]  /*09a0*/  ST.E.U8 desc[UR6][R22.64+0x3], R25 ;  /* 0x0000031916007985 */ /* 0x0085ee000c101106 */
.L_x_5:
[----:B------:R-:W-:-:S13]  /*09b0*/  ISETP.NE.OR P0, PT, R14, RZ, P0 ;  /* 0x000000ff0e00720c */ /* 0x000fda0000705670 */
[----:B------:R-:W-:Y:S05]  /*09c0*/  @!P0 BRA `(.L_x_1) ;  /* 0x0000000000448947 */ /* 0x000fea0003800000 */
.L_x_2:
[----:B------:R-:W-:-:S04]  /*09d0*/  IADD3 R18, P0, PT, R12, UR4, RZ ;  /* 0x000000040c127c10 */ /* 0x000fc8000ff1e0ff */
[----:B--2---:R-:W-:-:S05]  /*09e0*/  LEA.HI.X.SX32 R19, R12, UR5, 0x1, P0 ;  /* 0x000000050c137c11 */ /* 0x004fca00080f0eff */
[----:B0-----:R-:W2:Y:S01]  /*09f0*/  LDG.E.U8 R15, desc[UR6][R18.64+-0x1] ;  /* 0xffffff06120f7981 */ /* 0x001ea2000c1e1100 */
[----:B-----5:R-:W-:-:S04]  /*0a00*/  IADD3 R16, P0, PT, R6, R13, RZ ;  /* 0x0000000d06107210 */ /* 0x020fc80007f1e0ff */
[----:B------:R-:W-:-:S05]  /*0a10*/  LEA.HI.X.SX32 R17, R13, R7, 0x1, P0 ;  /* 0x000000070d117211 */ /* 0x000fca00000f0eff */
[----:B--2---:R0:W-:Y:S04]  /*0a20*/  ST.E.U8 desc[UR6][R16.64], R15 ;  /* 0x0000000f10007985 */ /* 0x0041e8000c101106 */
[----:B------:R-:W2:Y:S04]  /*0a30*/  LDG.E.U8 R21, desc[UR6][R18.64] ;  /* 0x0000000612157981 */ /* 0x000ea8000c1e1100 */
[----:B--2---:R0:W-:Y:S04]  /*0a40*/  ST.E.U8 desc[UR6][R16.64+0x1], R21 ;  /* 0x0000011510007985 */ /* 0x0041e8000c101106 */
[----:B------:R-:W2:Y:S04]  /*0a50*/  LDG.E.U8 R23, desc[UR6][R18.64+0x1] ;  /* 0x0000010612177981 */ /* 0x000ea8000c1e1100 */
[----:B--2---:R0:W-:Y:S04]  /*0a60*/  ST.E.U8 desc[UR6][R16.64+0x2], R23 ;  /* 0x0000021710007985 */ /* 0x0041e8000c101106 */
[----:B------:R-:W2:Y:S01]  /*0a70*/  LDG.E.U8 R25, desc[UR6][R18.64+0x2] ;  /* 0x0000020612197981 */ /* 0x000ea2000c1e1100 */
[----:B------:R-:W-:-:S02]  /*0a80*/  VIADD R14, R14, 0x4 ;  /* 0x000000040e0e7836 */ /* 0x000fc40000000000 */
[----:B------:R-:W-:Y:S02]  /*0a90*/  VIADD R12, R12, 0x4 ;  /* 0x000000040c0c7836 */ /* 0x000fe40000000000 */
[----:B------:R-:W-:Y:S01]  /*0aa0*/  VIADD R13, R13, 0x4 ;  /* 0x000000040d0d7836 */ /* 0x000fe20000000000 */
[----:B------:R-:W-:Y:S01]  /*0ab0*/  ISETP.NE.AND P0, PT, R14, RZ, PT ;  /* 0x000000ff0e00720c */ /* 0x000fe20003f05270 */
[----:B--2---:R0:W-:-:S12]  /*0ac0*/  ST.E.U8 desc[UR6][R16.64+0x3], R25 ;  /* 0x0000031910007985 */ /* 0x0041d8000c101106 */
[----:B------:R-:W-:Y:S05]  /*0ad0*/  @P0 BRA `(.L_x_2) ;  /* 0xfffffffc00bc0947 */ /* 0x000fea000383ffff */
.L_x_1:
[----:B------:R-:W-:-:S13]  /*0ae0*/  ISETP.NE.AND P0, PT, R9, RZ, PT ;  /* 0x000000ff0900720c */ /* 0x000fda0003f05270 */
[----:B------:R-:W-:Y:S05]  /*0af0*/  @!P0 BRA `(.L_x_0) ;  /* 0x0000000000408947 */ /* 0x000fea0003800000 */
[----:B------:R-:W0:Y:S01]  /*0b00*/  LDCU UR4, c[0x0][0x3ac] ;  /* 0x00007580ff0477ac */ /* 0x000e220008000800 */
[----:B------:R-:W-:Y:S02]  /*0b10*/  IMAD.IADD R13, R11, 0x1, R10 ;  /* 0x000000010b0d7824 */ /* 0x000fe400078e020a */
[----:B------:R-:W-:Y:S01]  /*0b20*/  IMAD.MOV R12, RZ, RZ, -R9 ;  /* 0x000000ffff0c7224 */ /* 0x000fe200078e0a09 */
[----:B------:R-:W1:Y:S01]  /*0b30*/  LDCU.64 UR8, c[0x0][0x380] ;  /* 0x00007000ff0877ac */ /* 0x000e620008000a00 */
[----:B0-2---:R-:W-:-:S07]  /*0b40*/  IMAD R15, R8, UR4, R13 ;  /* 0x00000004080f7c24 */ /* 0x005fce000f8e020d */
.L_x_6:
[----:B-1----:R-:W-:-:S04]  /*0b50*/  IADD3 R8, P0, PT, R13, UR8, RZ ;  /* 0x000000080d087c10 */ /* 0x002fc8000ff1e0ff */
[----:B---3--:R-:W-:-:S06]  /*0b60*/  LEA.HI.X.SX32 R9, R13, UR9, 0x1, P0 ;  /* 0x000000090d097c11 */ /* 0x008fcc00080f0eff */
[----:B------:R-:W2:Y:S01]  /*0b70*/  LDG.E.U8 R9, desc[UR6][R8.64] ;  /* 0x0000000608097981 */ /* 0x000ea2000c1e1100 */
[----:B-----5:R-:W-:Y:S01]  /*0b80*/  IADD3 R10, P0, PT, R6, R15, RZ ;  /* 0x0000000f060a7210 */ /* 0x020fe20007f1e0ff */
[----:B------:R-:W-:Y:S02]  /*0b90*/  VIADD R12, R12, 0x1 ;  /* 0x000000010c0c7836 */ /* 0x000fe40000000000 */
[----:B------:R-:W-:Y:S01]  /*0ba0*/  VIADD R13, R13, 0x1 ;  /* 0x000000010d0d7836 */ /* 0x000fe20000000000 */
[C---:B------:R-:W-:Y:S01]  /*0bb0*/  LEA.HI.X.SX32 R11, R15.reuse, R7, 0x1, P0 ;  /* 0x000000070f0b7211 */ /* 0x040fe200000f0eff */
[----:B------:R-:W-:Y:S01]  /*0bc0*/  VIADD R15, R15, 0x1 ;  /* 0x000000010f0f7836 */ /* 0x000fe20000000000 */
[----:B------:R-:W-:-:S03]  /*0bd0*/  ISETP.NE.AND P0, PT, R12, RZ, PT ;  /* 0x000000ff0c00720c */ /* 0x000fc60003f05270 */
[----:B--2---:R3:W-:Y:S10]  /*0be0*/  ST.E.U8 desc[UR6][R10.64], R9 ;  /* 0x000000090a007985 */ /* 0x0047f4000c101106 */
[----:B------:R-:W-:Y:S05]  /*0bf0*/  @P0 BRA `(.L_x_6) ;  /* 0xfffffffc00d40947 */ /* 0x000fea000383ffff */
.L_x_0:
[----:B-----5:R-:W1:Y:S01]  /*0c00*/  S2R R6, SR_TID.X ;  /* 0x0000000000067919 */ /* 0x020e620000002100 */
[----:B---3--:R-:W3:Y:S02]  /*0c10*/  LDC.64 R8, c[0x0][0x3a8] ;  /* 0x0000ea00ff087b82 */ /* 0x008ee40000000a00 */
[----:B---3--:R-:W-:-:S06]  /*0c20*/  IMAD.WIDE R2, R9, 0x8, R2 ;  /* 0x0000000809027825 */ /* 0x008fcc00078e0202 */
[----:B------:R-:W-:Y:S01]  /*0c30*/  BAR.SYNC.DEFER_BLOCKING 0x0 ;  /* 0x0000000000007b1d */ /* 0x000fe20000010000 */
[----:B-1----:R-:W-:Y:S01]  /*0c40*/  ISETP.NE.AND P1, PT, R6, RZ, PT ;  /* 0x000000ff0600720c */ /* 0x002fe20003f25270 */
[----:B------:R-:W-:-:S03]  /*0c50*/  IMAD.MOV.U32 R6, RZ, RZ, 0x1 ;  /* 0x00000001ff067424 */ /* 0x000fc600078e00ff */
[----:B------:R-:W-:-:S04]  /*0c60*/  ISETP.NE.OR P0, PT, R0, R9, P1 ;  /* 0x000000090000720c */ /* 0x000fc80000f05670 */
[----:B------:R-:W-:-:S05]  /*0c70*/  ISETP.LT.OR P0, PT, R8, 0x1, P0 ;  /* 0x000000010800780c */ /* 0x000fca0000701670 */
[----:B------:R-:W1:Y:S01]  /*0c80*/  @!P1 LDC R7, c[0x0][0x3ac] ;  /* 0x0000eb00ff079b82 */ /* 0x000e620000000800 */
[----:B------:R-:W-:Y:S02]  /*0c90*/  @!P1 PRMT R0, R6, 0x7610, R0 ;  /* 0x0000761006009816 */ /* 0x000fe40000000000 */
[----:B-1----:R-:W-:-:S04]  /*0ca0*/  @!P1 IADD3 R4, P2, PT, R4, R7, RZ ;  /* 0x0000000704049210 */ /* 0x002fc80007f5e0ff */
[----:B------:R-:W-:-:S05]  /*0cb0*/  @!P1 LEA.HI.X.SX32 R5, R7, R5, 0x1, P2 ;  /* 0x0000000507059211 */ /* 0x000fca00010f0eff */
[----:B------:R1:W-:Y:S01]  /*0cc0*/  @!P1 ST.E.U8 desc[UR6][R4.64], R0 ;  /* 0x0000000004009985 */ /* 0x0003e2000c101106 */
[----:B------:R-:W-:Y:S06]  /*0cd0*/  BAR.SYNC.DEFER_BLOCKING 0x0 ;  /* 0x0000000000007b1d */ /* 0x000fec0000010000 */
[----:B------:R-:W-:Y:S05]  /*0ce0*/  @P0 EXIT ;  /* 0x000000000000094d */ /* 0x000fea0003800000 */
[----:B------:R-:W5:Y:S01]  /*0cf0*/  LDG.E.64 R2, desc[UR6][R2.64] ;  /* 0x0000000602027981 */ /* 0x000f62000c1e1b00 */
[----:B------:R-:W-:-:S05]  /*0d00*/  UMOV UR4, URZ ;  /* 0x000000ff00047c82 */ /* 0x000fca0008000000 */
.L_x_9:
[----:B-1---5:R-:W-:Y:S01]  /*0d10*/  IADD3 R4, P0, PT, R2, UR4, RZ ;  /* 0x0000000402047c10 */ /* 0x022fe2000ff1e0ff */
[----:B------:R-:W1:Y:S04]  /*0d20*/  LDCU UR5, c[0x0][0x3a8] ;  /* 0x00007500ff0577ac */ /* 0x000e680008000800 */
[----:B------:R-:W-:-:S05]  /*0d30*/  IMAD.X R5, RZ, RZ, R3, P0 ;  /* 0x000000ffff057224 */ /* 0x000fca00000e0603 */
[----:B------:R-:W3:Y:S02]  /*0d40*/  LDG.E.S8.CONSTANT R0, desc[UR6][R4.64] ;  /* 0x0000000604007981 */ /* 0x000ee4000c1e9300 */
[----:B---3--:R-:W-:-:S04]  /*0d50*/  LOP3.LUT R0, R0, 0xff, RZ, 0xc0, !PT ;  /* 0x000000ff00007812 */ /* 0x008fc800078ec0ff */
[----:B------:R-:W-:-:S13]  /*0d60*/  ISETP.NE.AND P0, PT, R0, 0x1, PT ;  /* 0x000000010000780c */ /* 0x000fda0003f05270 */
[----:B-1----:R-:W-:Y:S05]  /*0d70*/  @!P0 BRA `(.L_x_7) ;  /* 0x0000000000208947 */ /* 0x002fea0003800000 */
.L_x_8:
[----:B------:R-:W-:Y:S06]  /*0d80*/  MEMBAR.SC.SYS ;  /* 0x0000000000007992 */ /* 0x000fec0000003000 */
[----:B------:R-:W-:-:S00]  /*0d90*/  ERRBAR ;  /* 0x00000000000079ab */ /* 0x000fc00000000000 */
[----:B------:R-:W-:Y:S06]  /*0da0*/  CGAERRBAR ;  /* 0x00000000000075ab */ /* 0x000fec0000000000 */
[----:B------:R-:W-:Y:S04]  /*0db0*/  CCTL.IVALL ;  /* 0x00000000ff00798f */ /* 0x000fe80002000000 */
[----:B------:R-:W3:Y:S02]  /*0dc0*/  LDG.E.S8.CONSTANT R0, desc[UR6][R4.64] ;  /* 0x0000000604007981 */ /* 0x000ee4000c1e9300 */
[----:B---3--:R-:W-:-:S04]  /*0dd0*/  LOP3.LUT R0, R0, 0xff, RZ, 0xc0, !PT ;  /* 0x000000ff00007812 */ /* 0x008fc800078ec0ff */
[----:B------:R-:W-:-:S13]  /*0de0*/  ISETP.NE.AND P0, PT, R0, 0x1, PT ;  /* 0x000000010000780c */ /* 0x000fda0003f05270 */
[----:B------:R-:W-:Y:S05]  /*0df0*/  @P0 BRA `(.L_x_8) ;  /* 0xfffffffc00e00947 */ /* 0x000fea000383ffff */
.L_x_7:
[----:B------:R3:W-:Y:S01]  /*0e00*/  ST.E.U8 desc[UR6][R4.64], RZ ;  /* 0x000000ff04007985 */ /* 0x0007e2000c101106 */
[----:B------:R-:W-:-:S04]  /*0e10*/  UIADD3 UR4, UPT, UPT, UR4, 0x1, URZ ;  /* 0x0000000104047890 */ /* 0x000fc8000fffe0ff */
[----:B------:R-:W-:-:S09]  /*0e20*/  UISETP.NE.AND UP0, UPT, UR4, UR5, UPT ;  /* 0x000000050400728c */ /* 0x000fd2000bf05270 */
[----:B---3--:R-:W-:Y:S05]  /*0e30*/  BRA.U UP0, `(.L_x_9) ;  /* 0xfffffffd00b47547 */ /* 0x008fea000b83ffff */
[----:B------:R-:W-:Y:S05]  /*0e40*/  EXIT ;  /* 0x000000000000794d */ /* 0x000fea0003800000 */
.L_x_10:
[----:B------:R-:W-:-:S00]  /*0e50*/  BRA `(.L_x_10) ;  /* 0xfffffffc00fc7947 */ /* 0x000fc0000383ffff */
[----:B------:R-:W-:-:S00]  /*0e60*/  NOP ;  /* 0x0000000000007918 */ /* 0x000fc00000000000 */
        /* <DEDUP_REMOVED lines=9> */
.L_x_11:


//--------------------- .nv.shared.reserved.0     --------------------------
	.section	.nv.shared.reserved.0,"aw",@nobits
	.weak		__nv_reservedSMEM_offset_0_alias
	.size		__nv_reservedSMEM_offset_0_alias, 0, 64
	.other		__nv_reservedSMEM_offset_0_alias,@"STO_CUDA_RESERVED_SHARED STV_DEFAULT"
__nv_reservedSMEM_offset_0_alias:
	.zero		0
	.zero		64


//--------------------- .nv.constant0._Z20all_gather_ll_kernelPaPS_S0_iiiiii --------------------------
	.section	.nv.constant0._Z20all_gather_ll_kernelPaPS_S0_iiiiii,"a",@progbits
	.sectionflags	@""
	.align	4
.nv.constant0._Z20all_gather_ll_kernelPaPS_S0_iiiiii:
	.zero		944


//--------------------- SYMBOLS --------------------------

	.type		.nv.reservedSmem.offset0,@object
	.size		.nv.reservedSmem.offset0,0x4
